	.headerflags	@"EF_CUDA_TEXMODE_UNIFIED EF_CUDA_64BIT_ADDRESS EF_CUDA_ACCELERATORS EF_CUDA_SM90 EF_CUDA_VIRTUAL_SM(EF_CUDA_SM90)"
	.elftype	@"ET_EXEC"


//--------------------- .nv.info                  --------------------------
	.section	.nv.info,"",@"SHT_CUDA_INFO"
	.align	4


	//----- nvinfo : EIATTR_REGCOUNT
	.align		4
        /*0000*/ 	.byte	0x04, 0x2f
        /*0002*/ 	.short	(.L_1 - .L_0)
	.align		4
.L_0:
        /*0004*/ 	.word	index@(triton_poi_fused_max_pool2d_with_indices_82)
        /*0008*/ 	.word	0x00000010


	//----- nvinfo : EIATTR_MIN_STACK_SIZE
	.align		4
.L_1:
        /*000c*/ 	.byte	0x04, 0x12
        /*000e*/ 	.short	(.L_3 - .L_2)
	.align		4
.L_2:
        /*0010*/ 	.word	index@(triton_poi_fused_max_pool2d_with_indices_82)
        /*0014*/ 	.word	0x00000000


	//----- nvinfo : EIATTR_FRAME_SIZE
	.align		4
.L_3:
        /*0018*/ 	.byte	0x04, 0x11
        /*001a*/ 	.short	(.L_5 - .L_4)
	.align		4
.L_4:
        /*001c*/ 	.word	index@(triton_poi_fused_max_pool2d_with_indices_82)
        /*0020*/ 	.word	0x00000000


	//----- nvinfo : EIATTR_MIN_STACK_SIZE
	.align		4
.L_5:
        /*0024*/ 	.byte	0x04, 0x12
        /*0026*/ 	.short	(.L_7 - .L_6)
	.align		4
.L_6:
        /*0028*/ 	.word	index@(triton_poi_fused_max_pool2d_with_indices_82)
        /*002c*/ 	.word	0x00000000
.L_7:


//--------------------- .nv.info.triton_poi_fused_max_pool2d_with_indices_82 --------------------------
	.section	.nv.info.triton_poi_fused_max_pool2d_with_indices_82,"",@"SHT_CUDA_INFO"
	.sectionflags	@""
	.align	4


	//----- nvinfo : EIATTR_CUDA_API_VERSION
	.align		4
        /*0000*/ 	.byte	0x04, 0x37
        /*0002*/ 	.short	(.L_9 - .L_8)
.L_8:
        /*0004*/ 	.word	0x0000007c


	//----- nvinfo : EIATTR_KPARAM_INFO
	.align		4
.L_9:
        /*0008*/ 	.byte	0x04, 0x17
        /*000a*/ 	.short	(.L_11 - .L_10)
.L_10:
        /*000c*/ 	.word	0x00000000
        /*0010*/ 	.short	0x0003
        /*0012*/ 	.short	0x0018
        /*0014*/ 	.byte	0x00, 0xf0, 0x11, 0x00


	//----- nvinfo : EIATTR_KPARAM_INFO
	.align		4
.L_11:
        /*0018*/ 	.byte	0x04, 0x17
        /*001a*/ 	.short	(.L_13 - .L_12)
.L_12:
        /*001c*/ 	.word	0x00000000
        /*0020*/ 	.short	0x0002
        /*0022*/ 	.short	0x0010
        /*0024*/ 	.byte	0x00, 0xf4, 0x21, 0x00


	//----- nvinfo : EIATTR_KPARAM_INFO
	.align		4
.L_13:
        /*0028*/ 	.byte	0x04, 0x17
        /*002a*/ 	.short	(.L_15 - .L_14)
.L_14:
        /*002c*/ 	.word	0x00000000
        /*0030*/ 	.short	0x0001
        /*0032*/ 	.short	0x0008
        /*0034*/ 	.byte	0x00, 0xf4, 0x21, 0x00


	//----- nvinfo : EIATTR_KPARAM_INFO
	.align		4
.L_15:
        /*0038*/ 	.byte	0x04, 0x17
        /*003a*/ 	.short	(.L_17 - .L_16)
.L_16:
        /*003c*/ 	.word	0x00000000
        /*0040*/ 	.short	0x0000
        /*0042*/ 	.short	0x0000
        /*0044*/ 	.byte	0x00, 0xf4, 0x21, 0x00


	//----- nvinfo : EIATTR_SPARSE_MMA_MASK
	.align		4
.L_17:
        /*0048*/ 	.byte	0x03, 0x50
        /*004a*/ 	.short	0x0000


	//----- nvinfo : EIATTR_MAXREG_COUNT
	.align		4
        /*004c*/ 	.byte	0x03, 0x1b
        /*004e*/ 	.short	0x00ff


	//----- nvinfo : EIATTR_EXIT_INSTR_OFFSETS
	.align		4
        /*0050*/ 	.byte	0x04, 0x1c
        /*0052*/ 	.short	(.L_19 - .L_18)


	//   ....[0]....
.L_18:
        /*0054*/ 	.word	0x00000370


	//   ....[1]....
        /*0058*/ 	.word	0x00000390


	//----- nvinfo : EIATTR_REQNTID
	.align		4
.L_19:
        /*005c*/ 	.byte	0x04, 0x10
        /*005e*/ 	.short	(.L_21 - .L_20)
.L_20:
        /*0060*/ 	.word	0x00000080
        /*0064*/ 	.word	0x00000001
        /*0068*/ 	.word	0x00000001


	//----- nvinfo : EIATTR_CBANK_PARAM_SIZE
	.align		4
.L_21:
        /*006c*/ 	.byte	0x03, 0x19
        /*006e*/ 	.short	0x001c


	//----- nvinfo : EIATTR_PARAM_CBANK
	.align		4
        /*0070*/ 	.byte	0x04, 0x0a
        /*0072*/ 	.short	(.L_23 - .L_22)
	.align		4
.L_22:
        /*0074*/ 	.word	index@(.nv.constant0.triton_poi_fused_max_pool2d_with_indices_82)
        /*0078*/ 	.short	0x0210
        /*007a*/ 	.short	0x001c


	//----- nvinfo : EIATTR_SW_WAR
	.align		4
.L_23:
        /*007c*/ 	.byte	0x04, 0x36
        /*007e*/ 	.short	(.L_25 - .L_24)
.L_24:
        /*0080*/ 	.word	0x00000008
.L_25:


//--------------------- .nv.callgraph             --------------------------
	.section	.nv.callgraph,"",@"SHT_CUDA_CALLGRAPH"
	.align	4
	.sectionentsize	8
	.align		4
        /*0000*/ 	.word	0x00000000
	.align		4
        /*0004*/ 	.word	0xffffffff
	.align		4
        /*0008*/ 	.word	0x00000000
	.align		4
        /*000c*/ 	.word	0xfffffffe
	.align		4
        /*0010*/ 	.word	0x00000000
	.align		4
        /*0014*/ 	.word	0xfffffffd
	.align		4
        /*0018*/ 	.word	0x00000000
	.align		4
        /*001c*/ 	.word	0xfffffffc


//--------------------- .text.triton_poi_fused_max_pool2d_with_indices_82 --------------------------
	.section	.text.triton_poi_fused_max_pool2d_with_indices_82,"ax",@progbits
	.align	128
        .global         triton_poi_fused_max_pool2d_with_indices_82
        .type           triton_poi_fused_max_pool2d_with_indices_82,@function
        .size           triton_poi_fused_max_pool2d_with_indices_82,(.L_x_1 - triton_poi_fused_max_pool2d_with_indices_82)
        .other          triton_poi_fused_max_pool2d_with_indices_82,@"STO_CUDA_ENTRY STV_DEFAULT"
triton_poi_fused_max_pool2d_with_indices_82:
.text.triton_poi_fused_max_pool2d_with_indices_82:
[----:B------:R-:W0:Y:S02]  /*0000*/  LDC R1, c[0x0][0x28] ;  /* 0x00000a00ff017b82 */ /* 0x000e240000000800 */
[----:B------:R-:W1:Y:S01]  /*0010*/  S2R R0, SR_TID.X ;  /* 0x0000000000007919 */ /* 0x000e620000002100 */
[----:B------:R-:W2:Y:S01]  /*0020*/  LDC.64 R4, c[0x0][0x210] ;  /* 0x00008400ff047b82 */ /* 0x000ea20000000a00 */
[----:B------:R-:W-:Y:S01]  /*0030*/  CS2R R12, SRZ ;  /* 0x00000000000c7805 */ /* 0x000fe2000001ff00 */
[----:B------:R-:W-:Y:S01]  /*0040*/  IMAD.MOV.U32 R6, RZ, RZ, RZ ;  /* 0x000000ffff067224 */ /* 0x000fe200078e00ff */
[----:B------:R-:W3:Y:S01]  /*0050*/  S2R R7, SR_CTAID.X ;  /* 0x0000000000077919 */ /* 0x000ee20000002500 */
[----:B------:R-:W-:Y:S01]  /*0060*/  ULDC.64 UR4, c[0x0][0x208] ;  /* 0x0000820000047ab9 */ /* 0x000fe20000000a00 */
[----:B------:R-:W-:Y:S01]  /*0070*/  CS2R R10, SRZ ;  /* 0x00000000000a7805 */ /* 0x000fe2000001ff00 */
[----:B------:R-:W-:Y:S02]  /*0080*/  ULDC.64 UR6, c[0x0][0x220] ;  /* 0x0000880000067ab9 */ /* 0x000fe40000000a00 */
[----:B------:R-:W4:Y:S01]  /*0090*/  LDC.64 R8, c[0x0][0x218] ;  /* 0x00008600ff087b82 */ /* 0x000f220000000a00 */
[----:B-1----:R-:W-:-:S05]  /*00a0*/  IMAD.SHL.U32 R0, R0, 0x2, RZ ;  /* 0x0000000200007824 */ /* 0x002fca00078e00ff */
[----:B------:R-:W-:-:S05]  /*00b0*/  LOP3.LUT R0, R0, 0xfe, RZ, 0xc0, !PT ;  /* 0x000000fe00007812 */ /* 0x000fca00078ec0ff */
[----:B---3--:R-:W-:Y:S02]  /*00c0*/  IMAD R7, R7, 0x100, R0 ;  /* 0x0000010007077824 */ /* 0x008fe400078e0200 */
[----:B------:R-:W-:Y:S02]  /*00d0*/  IMAD.MOV.U32 R0, RZ, RZ, RZ ;  /* 0x000000ffff007224 */ /* 0x000fe400078e00ff */
[C---:B------:R-:W-:Y:S01]  /*00e0*/  IMAD.SHL.U32 R3, R7.reuse, 0x4, RZ ;  /* 0x0000000407037824 */ /* 0x040fe200078e00ff */
[----:B------:R-:W-:-:S03]  /*00f0*/  ISETP.GE.AND P0, PT, R7, 0x800, PT ;  /* 0x000008000700780c */ /* 0x000fc60003f06270 */
[----:B--2---:R-:W-:-:S10]  /*0100*/  IMAD.WIDE R4, R3, 0x4, R4 ;  /* 0x0000000403047825 */ /* 0x004fd400078e0204 */
[----:B------:R-:W2:Y:S04]  /*0110*/  @!P0 LDG.E.EL R0, desc[UR4][R4.64] ;  /* 0x0000000404008981 */ /* 0x000ea8000c2e1900 */
[----:B------:R-:W2:Y:S04]  /*0120*/  @!P0 LDG.E.EL R12, desc[UR4][R4.64+0x4] ;  /* 0x00000404040c8981 */ /* 0x000ea8000c2e1900 */
[----:B------:R-:W3:Y:S04]  /*0130*/  @!P0 LDG.E.EL R6, desc[UR4][R4.64+0x10] ;  /* 0x0000100404068981 */ /* 0x000ee8000c2e1900 */
[----:B------:R-:W3:Y:S01]  /*0140*/  @!P0 LDG.E.EL R13, desc[UR4][R4.64+0x14] ;  /* 0x00001404040d8981 */ /* 0x000ee2000c2e1900 */
[----:B------:R-:W-:-:S03]  /*0150*/  CS2R R2, SRZ ;  /* 0x0000000000027805 */ /* 0x000fc6000001ff00 */
[----:B------:R-:W5:Y:S04]  /*0160*/  @!P0 LDG.E.EL R11, desc[UR4][R4.64+0x8] ;  /* 0x00000804040b8981 */ /* 0x000f68000c2e1900 */
[----:B------:R-:W4:Y:S04]  /*0170*/  @!P0 LDG.E.EL R10, desc[UR4][R4.64+0x18] ;  /* 0x00001804040a8981 */ /* 0x000f28000c2e1900 */
[----:B------:R-:W4:Y:S04]  /*0180*/  @!P0 LDG.E.EL R2, desc[UR4][R4.64+0xc] ;  /* 0x00000c0404028981 */ /* 0x000f28000c2e1900 */
[----:B------:R-:W4:Y:S01]  /*0190*/  @!P0 LDG.E.EL R3, desc[UR4][R4.64+0x1c] ;  /* 0x00001c0404038981 */ /* 0x000f22000c2e1900 */
[----:B--2---:R-:W-:-:S02]  /*01a0*/  FSETP.GT.AND P2, PT, R12, R0, PT ;  /* 0x000000000c00720b */ /* 0x004fc40003f44000 */
[----:B------:R-:W-:Y:S02]  /*01b0*/  FSETP.NAN.AND P3, PT, R12, R12, PT ;  /* 0x0000000c0c00720b */ /* 0x000fe40003f68000 */
[C---:B---3--:R-:W-:Y:S02]  /*01c0*/  FSETP.GT.AND P4, PT, R13.reuse, R6, PT ;  /* 0x000000060d00720b */ /* 0x048fe40003f84000 */
[----:B------:R-:W-:Y:S02]  /*01d0*/  FSETP.NAN.AND P1, PT, R13, R13, PT ;  /* 0x0000000d0d00720b */ /* 0x000fe40003f28000 */
[----:B-----5:R-:W-:-:S05]  /*01e0*/  FSETP.NAN.AND P6, PT, R11, R11, PT ;  /* 0x0000000b0b00720b */ /* 0x020fca0003fc8000 */
[----:B------:R-:W-:Y:S02]  /*01f0*/  @!P2 SEL R12, R12, R0, P3 ;  /* 0x000000000c0ca207 */ /* 0x000fe40001800000 */
[----:B----4-:R-:W-:Y:S02]  /*0200*/  FSETP.NAN.AND P5, PT, R10, R10, PT ;  /* 0x0000000a0a00720b */ /* 0x010fe40003fa8000 */
[----:B------:R-:W-:Y:S02]  /*0210*/  SEL R0, RZ, 0x1, !P2 ;  /* 0x00000001ff007807 */ /* 0x000fe40005000000 */
[----:B------:R-:W-:Y:S02]  /*0220*/  FSETP.GEU.AND P2, PT, R12, R11, PT ;  /* 0x0000000b0c00720b */ /* 0x000fe40003f4e000 */
[----:B------:R-:W-:Y:S02]  /*0230*/  @!P4 SEL R13, R13, R6, P1 ;  /* 0x000000060d0dc207 */ /* 0x000fe40000800000 */
[----:B------:R-:W-:-:S02]  /*0240*/  FSETP.NAN.AND P1, PT, R2, R2, PT ;  /* 0x000000020200720b */ /* 0x000fc40003f28000 */
[----:B------:R-:W-:Y:S02]  /*0250*/  FSETP.GEU.AND P3, PT, R13, R10, PT ;  /* 0x0000000a0d00720b */ /* 0x000fe40003f6e000 */
[----:B------:R-:W-:Y:S02]  /*0260*/  @!P6 SEL R11, R11, R12, !P2 ;  /* 0x0000000c0b0be207 */ /* 0x000fe40005000000 */
[----:B------:R-:W-:Y:S02]  /*0270*/  FSETP.NAN.AND P6, PT, R3, R3, PT ;  /* 0x000000030300720b */ /* 0x000fe40003fc8000 */
[----:B------:R-:W-:Y:S02]  /*0280*/  @!P5 SEL R10, R10, R13, !P3 ;  /* 0x0000000d0a0ad207 */ /* 0x000fe40005800000 */
[----:B------:R-:W-:Y:S02]  /*0290*/  FSETP.GEU.AND P5, PT, R11, R2, PT ;  /* 0x000000020b00720b */ /* 0x000fe40003fae000 */
[----:B------:R-:W-:-:S02]  /*02a0*/  SEL R4, RZ, 0x1, !P4 ;  /* 0x00000001ff047807 */ /* 0x000fc40006000000 */
[----:B------:R-:W-:Y:S02]  /*02b0*/  @!P1 SEL R2, R2, R11, !P5 ;  /* 0x0000000b02029207 */ /* 0x000fe40006800000 */
[----:B------:R-:W-:Y:S02]  /*02c0*/  FSETP.GEU.AND P1, PT, R10, R3, PT ;  /* 0x000000030a00720b */ /* 0x000fe40003f2e000 */
[----:B------:R-:W-:Y:S02]  /*02d0*/  SEL R4, R4, 0x2, P3 ;  /* 0x0000000204047807 */ /* 0x000fe40001800000 */
[----:B------:R-:W-:Y:S02]  /*02e0*/  SEL R0, R0, 0x2, P2 ;  /* 0x0000000200007807 */ /* 0x000fe40001000000 */
[----:B------:R-:W-:Y:S01]  /*02f0*/  SEL R11, R4, 0x3, P1 ;  /* 0x00000003040b7807 */ /* 0x000fe20000800000 */
[----:B------:R-:W-:Y:S01]  /*0300*/  IMAD.WIDE R4, R7, 0x4, R8 ;  /* 0x0000000407047825 */ /* 0x000fe200078e0208 */
[----:B------:R-:W-:-:S02]  /*0310*/  @!P6 SEL R3, R3, R10, !P1 ;  /* 0x0000000a0303e207 */ /* 0x000fc40004800000 */
[----:B------:R-:W-:Y:S02]  /*0320*/  IADD3 R6, P2, R7, UR6, RZ ;  /* 0x0000000607067c10 */ /* 0x000fe4000ff5e0ff */
[----:B------:R-:W-:Y:S01]  /*0330*/  SEL R0, R0, 0x3, P5 ;  /* 0x0000000300007807 */ /* 0x000fe20002800000 */
[----:B------:R1:W-:Y:S01]  /*0340*/  @!P0 STG.E.64 desc[UR4][R4.64], R2 ;  /* 0x0000000204008986 */ /* 0x0003e2000c101b04 */
[----:B------:R-:W-:-:S03]  /*0350*/  LEA.HI.X.SX32 R7, R7, UR7, 0x1, P2 ;  /* 0x0000000707077c11 */ /* 0x000fc600090f0eff */
[----:B------:R-:W-:Y:S01]  /*0360*/  IMAD R11, R11, 0x100, R0 ;  /* 0x000001000b0b7824 */ /* 0x000fe200078e0200 */
[----:B------:R-:W-:Y:S06]  /*0370*/  @P0 EXIT ;  /* 0x000000000000094d */ /* 0x000fec0003800000 */
[----:B------:R-:W-:Y:S01]  /*0380*/  STG.E.U16 desc[UR4][R6.64], R11 ;  /* 0x0000000b06007986 */ /* 0x000fe2000c101504 */
[----:B------:R-:W-:Y:S05]  /*0390*/  EXIT ;  /* 0x000000000000794d */ /* 0x000fea0003800000 */
.L_x_0:
[----:B------:R-:W-:-:S00]  /*03a0*/  BRA `(.L_x_0) ;  /* 0xfffffffc00fc7947 */ /* 0x000fc0000383ffff */
[----:B------:R-:W-:-:S00]  /*03b0*/  NOP ;  /* 0x0000000000007918 */ /* 0x000fc00000000000 */
        /* <DEDUP_REMOVED lines=12> */
.L_x_1:


//--------------------- .nv.constant0.triton_poi_fused_max_pool2d_with_indices_82 --------------------------
	.section	.nv.constant0.triton_poi_fused_max_pool2d_with_indices_82,"a",@progbits
	.sectionflags	@""
	.align	4
.nv.constant0.triton_poi_fused_max_pool2d_with_indices_82:
	.zero		556
